	.headerflags	@"EF_CUDA_TEXMODE_UNIFIED EF_CUDA_64BIT_ADDRESS EF_CUDA_ACCELERATORS EF_CUDA_SM90 EF_CUDA_VIRTUAL_SM(EF_CUDA_SM90)"
	.elftype	@"ET_EXEC"


//--------------------- .nv.info                  --------------------------
	.section	.nv.info,"",@"SHT_CUDA_INFO"
	.align	4


	//----- nvinfo : EIATTR_REGCOUNT
	.align		4
        /*0000*/ 	.byte	0x04, 0x2f
        /*0002*/ 	.short	(.L_3 - .L_2)
	.align		4
.L_2:
        /*0004*/ 	.word	index@(triton_poi_fused__native_batch_norm_legit_no_training_max_pool2d_with_indices_native_batch_norm_backward_relu_12)
        /*0008*/ 	.word	0x0000001a


	//----- nvinfo : EIATTR_MIN_STACK_SIZE
	.align		4
.L_3:
        /*000c*/ 	.byte	0x04, 0x12
        /*000e*/ 	.short	(.L_5 - .L_4)
	.align		4
.L_4:
        /*0010*/ 	.word	index@(triton_poi_fused__native_batch_norm_legit_no_training_max_pool2d_with_indices_native_batch_norm_backward_relu_12)
        /*0014*/ 	.word	0x00000000


	//----- nvinfo : EIATTR_FRAME_SIZE
	.align		4
.L_5:
        /*0018*/ 	.byte	0x04, 0x11
        /*001a*/ 	.short	(.L_7 - .L_6)
	.align		4
.L_6:
        /*001c*/ 	.word	index@(triton_poi_fused__native_batch_norm_legit_no_training_max_pool2d_with_indices_native_batch_norm_backward_relu_12)
        /*0020*/ 	.word	0x00000000


	//----- nvinfo : EIATTR_MIN_STACK_SIZE
	.align		4
.L_7:
        /*0024*/ 	.byte	0x04, 0x12
        /*0026*/ 	.short	(.L_9 - .L_8)
	.align		4
.L_8:
        /*0028*/ 	.word	index@(triton_poi_fused__native_batch_norm_legit_no_training_max_pool2d_with_indices_native_batch_norm_backward_relu_12)
        /*002c*/ 	.word	0x00000000
.L_9:


//--------------------- .nv.info.triton_poi_fused__native_batch_norm_legit_no_training_max_pool2d_with_indices_native_batch_norm_backward_relu_12 --------------------------
	.section	.nv.info.triton_poi_fused__native_batch_norm_legit_no_training_max_pool2d_with_indices_native_batch_norm_backward_relu_12,"",@"SHT_CUDA_INFO"
	.sectionflags	@""
	.align	4


	//----- nvinfo : EIATTR_CUDA_API_VERSION
	.align		4
        /*0000*/ 	.byte	0x04, 0x37
        /*0002*/ 	.short	(.L_11 - .L_10)
.L_10:
        /*0004*/ 	.word	0x0000007c


	//----- nvinfo : EIATTR_KPARAM_INFO
	.align		4
.L_11:
        /*0008*/ 	.byte	0x04, 0x17
        /*000a*/ 	.short	(.L_13 - .L_12)
.L_12:
        /*000c*/ 	.word	0x00000000
        /*0010*/ 	.short	0x0008
        /*0012*/ 	.short	0x0040
        /*0014*/ 	.byte	0x00, 0xf0, 0x11, 0x00


	//----- nvinfo : EIATTR_KPARAM_INFO
	.align		4
.L_13:
        /*0018*/ 	.byte	0x04, 0x17
        /*001a*/ 	.short	(.L_15 - .L_14)
.L_14:
        /*001c*/ 	.word	0x00000000
        /*0020*/ 	.short	0x0007
        /*0022*/ 	.short	0x0038
        /*0024*/ 	.byte	0x00, 0xf4, 0x21, 0x00


	//----- nvinfo : EIATTR_KPARAM_INFO
	.align		4
.L_15:
        /*0028*/ 	.byte	0x04, 0x17
        /*002a*/ 	.short	(.L_17 - .L_16)
.L_16:
        /*002c*/ 	.word	0x00000000
        /*0030*/ 	.short	0x0006
        /*0032*/ 	.short	0x0030
        /*0034*/ 	.byte	0x00, 0xf4, 0x21, 0x00


	//----- nvinfo : EIATTR_KPARAM_INFO
	.align		4
.L_17:
        /*0038*/ 	.byte	0x04, 0x17
        /*003a*/ 	.short	(.L_19 - .L_18)
.L_18:
        /*003c*/ 	.word	0x00000000
        /*0040*/ 	.short	0x0005
        /*0042*/ 	.short	0x0028
        /*0044*/ 	.byte	0x00, 0xf4, 0x21, 0x00


	//----- nvinfo : EIATTR_KPARAM_INFO
	.align		4
.L_19:
        /*0048*/ 	.byte	0x04, 0x17
        /*004a*/ 	.short	(.L_21 - .L_20)
.L_20:
        /*004c*/ 	.word	0x00000000
        /*0050*/ 	.short	0x0004
        /*0052*/ 	.short	0x0020
        /*0054*/ 	.byte	0x00, 0xf4, 0x21, 0x00


	//----- nvinfo : EIATTR_KPARAM_INFO
	.align		4
.L_21:
        /*0058*/ 	.byte	0x04, 0x17
        /*005a*/ 	.short	(.L_23 - .L_22)
.L_22:
        /*005c*/ 	.word	0x00000000
        /*0060*/ 	.short	0x0003
        /*0062*/ 	.short	0x0018
        /*0064*/ 	.byte	0x00, 0xf4, 0x21, 0x00


	//----- nvinfo : EIATTR_KPARAM_INFO
	.align		4
.L_23:
        /*0068*/ 	.byte	0x04, 0x17
        /*006a*/ 	.short	(.L_25 - .L_24)
.L_24:
        /*006c*/ 	.word	0x00000000
        /*0070*/ 	.short	0x0002
        /*0072*/ 	.short	0x0010
        /*0074*/ 	.byte	0x00, 0xf4, 0x21, 0x00


	//----- nvinfo : EIATTR_KPARAM_INFO
	.align		4
.L_25:
        /*0078*/ 	.byte	0x04, 0x17
        /*007a*/ 	.short	(.L_27 - .L_26)
.L_26:
        /*007c*/ 	.word	0x00000000
        /*0080*/ 	.short	0x0001
        /*0082*/ 	.short	0x0008
        /*0084*/ 	.byte	0x00, 0xf4, 0x21, 0x00


	//----- nvinfo : EIATTR_KPARAM_INFO
	.align		4
.L_27:
        /*0088*/ 	.byte	0x04, 0x17
        /*008a*/ 	.short	(.L_29 - .L_28)
.L_28:
        /*008c*/ 	.word	0x00000000
        /*0090*/ 	.short	0x0000
        /*0092*/ 	.short	0x0000
        /*0094*/ 	.byte	0x00, 0xf4, 0x21, 0x00


	//----- nvinfo : EIATTR_SPARSE_MMA_MASK
	.align		4
.L_29:
        /*0098*/ 	.byte	0x03, 0x50
        /*009a*/ 	.short	0x0000


	//----- nvinfo : EIATTR_MAXREG_COUNT
	.align		4
        /*009c*/ 	.byte	0x03, 0x1b
        /*009e*/ 	.short	0x00ff


	//----- nvinfo : EIATTR_EXIT_INSTR_OFFSETS
	.align		4
        /*00a0*/ 	.byte	0x04, 0x1c
        /*00a2*/ 	.short	(.L_31 - .L_30)


	//   ....[0]....
.L_30:
        /*00a4*/ 	.word	0x00000740


	//----- nvinfo : EIATTR_REQNTID
	.align		4
.L_31:
        /*00a8*/ 	.byte	0x04, 0x10
        /*00aa*/ 	.short	(.L_33 - .L_32)
.L_32:
        /*00ac*/ 	.word	0x00000080
        /*00b0*/ 	.word	0x00000001
        /*00b4*/ 	.word	0x00000001


	//----- nvinfo : EIATTR_CBANK_PARAM_SIZE
	.align		4
.L_33:
        /*00b8*/ 	.byte	0x03, 0x19
        /*00ba*/ 	.short	0x0044


	//----- nvinfo : EIATTR_PARAM_CBANK
	.align		4
        /*00bc*/ 	.byte	0x04, 0x0a
        /*00be*/ 	.short	(.L_35 - .L_34)
	.align		4
.L_34:
        /*00c0*/ 	.word	index@(.nv.constant0.triton_poi_fused__native_batch_norm_legit_no_training_max_pool2d_with_indices_native_batch_norm_backward_relu_12)
        /*00c4*/ 	.short	0x0210
        /*00c6*/ 	.short	0x0044


	//----- nvinfo : EIATTR_SW_WAR
	.align		4
.L_35:
        /*00c8*/ 	.byte	0x04, 0x36
        /*00ca*/ 	.short	(.L_37 - .L_36)
.L_36:
        /*00cc*/ 	.word	0x00000008
.L_37:


//--------------------- .nv.callgraph             --------------------------
	.section	.nv.callgraph,"",@"SHT_CUDA_CALLGRAPH"
	.align	4
	.sectionentsize	8
	.align		4
        /*0000*/ 	.word	0x00000000
	.align		4
        /*0004*/ 	.word	0xffffffff
	.align		4
        /*0008*/ 	.word	0x00000000
	.align		4
        /*000c*/ 	.word	0xfffffffe
	.align		4
        /*0010*/ 	.word	0x00000000
	.align		4
        /*0014*/ 	.word	0xfffffffd
	.align		4
        /*0018*/ 	.word	0x00000000
	.align		4
        /*001c*/ 	.word	0xfffffffc


//--------------------- .nv.constant4             --------------------------
	.section	.nv.constant4,"a",@progbits
	.align	8
	.align		8
.nv.constant4:
        /*0000*/ 	.dword	_$_str
	.align		8
        /*0008*/ 	.dword	_$_str_$_2


//--------------------- .text.triton_poi_fused__native_batch_norm_legit_no_training_max_pool2d_with_indices_native_batch_norm_backward_relu_12 --------------------------
	.section	.text.triton_poi_fused__native_batch_norm_legit_no_training_max_pool2d_with_indices_native_batch_norm_backward_relu_12,"ax",@progbits
	.align	128
        .global         triton_poi_fused__native_batch_norm_legit_no_training_max_pool2d_with_indices_native_batch_norm_backward_relu_12
        .type           triton_poi_fused__native_batch_norm_legit_no_training_max_pool2d_with_indices_native_batch_norm_backward_relu_12,@function
        .size           triton_poi_fused__native_batch_norm_legit_no_training_max_pool2d_with_indices_native_batch_norm_backward_relu_12,(.L_x_1 - triton_poi_fused__native_batch_norm_legit_no_training_max_pool2d_with_indices_native_batch_norm_backward_relu_12)
        .other          triton_poi_fused__native_batch_norm_legit_no_training_max_pool2d_with_indices_native_batch_norm_backward_relu_12,@"STO_CUDA_ENTRY STV_DEFAULT"
triton_poi_fused__native_batch_norm_legit_no_training_max_pool2d_with_indices_native_batch_norm_backward_relu_12:
.text.triton_poi_fused__native_batch_norm_legit_no_training_max_pool2d_with_indices_native_batch_norm_backward_relu_12:
[----:B------:R-:W-:Y:S01]  /*0000*/  LDC R1, c[0x0][0x28] ;  /* 0x00000a00ff017b82 */ /* 0x000fe20000000800 */
[----:B------:R-:W1:Y:S07]  /*0010*/  S2R R0, SR_TID.X ;  /* 0x0000000000007919 */ /* 0x000e6e0000002100 */
[----:B------:R-:W2:Y:S01]  /*0020*/  LDC.64 R2, c[0x0][0x210] ;  /* 0x00008400ff027b82 */ /* 0x000ea20000000a00 */
[----:B------:R-:W-:Y:S01]  /*0030*/  ULDC.64 UR4, c[0x0][0x208] ;  /* 0x0000820000047ab9 */ /* 0x000fe20000000a00 */
[----:B------:R-:W-:Y:S01]  /*0040*/  ULDC.64 UR6, c[0x0][0x238] ;  /* 0x00008e0000067ab9 */ /* 0x000fe20000000a00 */
[----:B------:R-:W3:Y:S01]  /*0050*/  S2R R5, SR_CTAID.X ;  /* 0x0000000000057919 */ /* 0x000ee20000002500 */
[----:B-1----:R-:W-:Y:S01]  /*0060*/  IMAD.SHL.U32 R0, R0, 0x2, RZ ;  /* 0x0000000200007824 */ /* 0x002fe200078e00ff */
[----:B---3--:R-:W-:-:S04]  /*0070*/  SHF.R.S32.HI R11, RZ, 0x17, R5 ;  /* 0x00000017ff0b7819 */ /* 0x008fc80000011405 */
[----:B------:R-:W-:Y:S02]  /*0080*/  LOP3.LUT R0, R0, 0xfe, RZ, 0xc0, !PT ;  /* 0x000000fe00007812 */ /* 0x000fe400078ec0ff */
[----:B------:R-:W-:-:S03]  /*0090*/  SGXT R11, R11, 0x1 ;  /* 0x000000010b0b781a */ /* 0x000fc60000000200 */
[----:B------:R-:W-:-:S04]  /*00a0*/  IMAD R0, R5, 0x100, R0 ;  /* 0x0000010005007824 */ /* 0x000fc800078e0200 */
[----:B------:R-:W-:Y:S01]  /*00b0*/  VIADD R4, R0, 0x1 ;  /* 0x0000000100047836 */ /* 0x000fe20000000000 */
[----:B------:R-:W-:-:S04]  /*00c0*/  SHF.R.S32.HI R5, RZ, 0x1f, R0 ;  /* 0x0000001fff057819 */ /* 0x000fc80000011400 */
[----:B------:R-:W-:Y:S02]  /*00d0*/  LEA.HI R5, R5, R0, RZ, 0x2 ;  /* 0x0000000005057211 */ /* 0x000fe400078f10ff */
[----:B------:R-:W-:Y:S02]  /*00e0*/  LEA.HI R6, R11, R4, RZ, 0x2 ;  /* 0x000000040b067211 */ /* 0x000fe400078f10ff */
[C---:B------:R-:W-:Y:S01]  /*00f0*/  LOP3.LUT R7, R5.reuse, 0x7ffffffc, RZ, 0xc0, !PT ;  /* 0x7ffffffc05077812 */ /* 0x040fe200078ec0ff */
[----:B------:R-:W-:Y:S01]  /*0100*/  IMAD.SHL.U32 R8, R5, 0x4, RZ ;  /* 0x0000000405087824 */ /* 0x000fe200078e00ff */
[----:B------:R-:W-:Y:S02]  /*0110*/  LOP3.LUT R5, R6, 0x7ffffffc, RZ, 0xc0, !PT ;  /* 0x7ffffffc06057812 */ /* 0x000fe400078ec0ff */
[----:B------:R-:W-:Y:S01]  /*0120*/  LEA.HI R11, R11, R0, RZ, 0x4 ;  /* 0x000000000b0b7211 */ /* 0x000fe200078f20ff */
[----:B------:R-:W-:Y:S01]  /*0130*/  IMAD.IADD R7, R0, 0x1, -R7 ;  /* 0x0000000100077824 */ /* 0x000fe200078e0a07 */
[----:B------:R-:W-:Y:S01]  /*0140*/  LOP3.LUT R8, R8, 0xfffffff0, RZ, 0xc0, !PT ;  /* 0xfffffff008087812 */ /* 0x000fe200078ec0ff */
[----:B------:R-:W-:Y:S01]  /*0150*/  IMAD.IADD R5, R4, 0x1, -R5 ;  /* 0x0000000104057824 */ /* 0x000fe200078e0a05 */
[----:B------:R-:W-:-:S02]  /*0160*/  SHF.R.S32.HI R4, RZ, 0x4, R11 ;  /* 0x00000004ff047819 */ /* 0x000fc4000001140b */
[----:B------:R-:W-:Y:S01]  /*0170*/  SHF.R.S32.HI R11, RZ, 0x1f, R11 ;  /* 0x0000001fff0b7819 */ /* 0x000fe2000001140b */
[--C-:B------:R-:W-:Y:S02]  /*0180*/  IMAD R9, R7, 0x2, R8.reuse ;  /* 0x0000000207097824 */ /* 0x100fe400078e0208 */
[----:B------:R-:W1:Y:S01]  /*0190*/  LDC.64 R6, c[0x0][0x220] ;  /* 0x00008800ff067b82 */ /* 0x000e620000000a00 */
[----:B------:R-:W-:Y:S01]  /*01a0*/  IMAD R23, R5, 0x2, R8 ;  /* 0x0000000205177824 */ /* 0x000fe200078e0208 */
[----:B------:R-:W-:Y:S01]  /*01b0*/  LEA.HI R12, R11, R4, RZ, 0x6 ;  /* 0x000000040b0c7211 */ /* 0x000fe200078f30ff */
[----:B--2---:R-:W-:-:S04]  /*01c0*/  IMAD.WIDE R18, R9, 0x4, R2 ;  /* 0x0000000409127825 */ /* 0x004fc800078e0202 */
[C---:B------:R-:W-:Y:S01]  /*01d0*/  IMAD.WIDE R14, R23.reuse, 0x4, R2 ;  /* 0x00000004170e7825 */ /* 0x040fe200078e0202 */
[----:B------:R-:W-:Y:S01]  /*01e0*/  LOP3.LUT R21, R12, 0xffffffc0, RZ, 0xc0, !PT ;  /* 0xffffffc00c157812 */ /* 0x000fe200078ec0ff */
[----:B------:R-:W2:Y:S02]  /*01f0*/  LDG.E.EL R5, desc[UR4][R18.64] ;  /* 0x0000000412057981 */ /* 0x000ea4000c2e1900 */
[----:B------:R-:W-:Y:S02]  /*0200*/  VIADD R13, R23, 0x8 ;  /* 0x00000008170d7836 */ /* 0x000fe40000000000 */
[----:B------:R-:W3:Y:S01]  /*0210*/  LDG.E.EL R10, desc[UR4][R14.64] ;  /* 0x000000040e0a7981 */ /* 0x000ee2000c2e1900 */
[----:B------:R-:W-:-:S03]  /*0220*/  VIADD R17, R9, 0x8 ;  /* 0x0000000809117836 */ /* 0x000fc60000000000 */
[----:B------:R4:W3:Y:S01]  /*0230*/  LDG.E.EL R11, desc[UR4][R14.64+0x4] ;  /* 0x000004040e0b7981 */ /* 0x0008e2000c2e1900 */
[----:B------:R-:W-:-:S03]  /*0240*/  IMAD.WIDE R12, R13, 0x4, R2 ;  /* 0x000000040d0c7825 */ /* 0x000fc600078e0202 */
[----:B------:R5:W2:Y:S01]  /*0250*/  LDG.E.EL R8, desc[UR4][R18.64+0x4] ;  /* 0x0000040412087981 */ /* 0x000aa2000c2e1900 */
[----:B------:R-:W-:-:S03]  /*0260*/  IMAD.WIDE R16, R17, 0x4, R2 ;  /* 0x0000000411107825 */ /* 0x000fc600078e0202 */
[----:B------:R-:W2:Y:S01]  /*0270*/  LDG.E.EL R12, desc[UR4][R12.64] ;  /* 0x000000040c0c7981 */ /* 0x000ea2000c2e1900 */
[----:B------:R-:W-:Y:S01]  /*0280*/  IMAD.IADD R4, R4, 0x1, -R21 ;  /* 0x0000000104047824 */ /* 0x000fe200078e0a15 */
[----:B----4-:R-:W4:Y:S02]  /*0290*/  LDC.64 R14, c[0x0][0x230] ;  /* 0x00008c00ff0e7b82 */ /* 0x010f240000000a00 */
[----:B------:R-:W2:Y:S01]  /*02a0*/  LDG.E.EL R16, desc[UR4][R16.64] ;  /* 0x0000000410107981 */ /* 0x000ea2000c2e1900 */
[----:B-----5:R-:W-:Y:S02]  /*02b0*/  VIADD R19, R23, 0x9 ;  /* 0x0000000917137836 */ /* 0x020fe40000000000 */
[----:B-1----:R-:W-:-:S04]  /*02c0*/  IMAD.WIDE R20, R4, 0x4, R6 ;  /* 0x0000000404147825 */ /* 0x002fc800078e0206 */
[----:B------:R-:W-:Y:S02]  /*02d0*/  VIADD R7, R9, 0x9 ;  /* 0x0000000909077836 */ /* 0x000fe40000000000 */
[--C-:B------:R-:W-:Y:S01]  /*02e0*/  IMAD.WIDE R18, R19, 0x4, R2.reuse ;  /* 0x0000000413127825 */ /* 0x100fe200078e0202 */
[----:B------:R-:W5:Y:S03]  /*02f0*/  LDG.E.EL R20, desc[UR4][R20.64] ;  /* 0x0000000414147981 */ /* 0x000f66000c2e1900 */
[----:B------:R-:W-:Y:S02]  /*0300*/  IMAD.WIDE R6, R7, 0x4, R2 ;  /* 0x0000000407067825 */ /* 0x000fe400078e0202 */
[----:B------:R-:W5:Y:S04]  /*0310*/  LDG.E.EL R2, desc[UR4][R18.64] ;  /* 0x0000000412027981 */ /* 0x000f68000c2e1900 */
[----:B------:R1:W5:Y:S01]  /*0320*/  LDG.E.EL R3, desc[UR4][R6.64] ;  /* 0x0000000406037981 */ /* 0x000362000c2e1900 */
[----:B----4-:R-:W-:-:S06]  /*0330*/  IMAD.WIDE R14, R4, 0x4, R14 ;  /* 0x00000004040e7825 */ /* 0x010fcc00078e020e */
[----:B------:R-:W4:Y:S01]  /*0340*/  LDG.E.EL R15, desc[UR4][R14.64] ;  /* 0x000000040e0f7981 */ /* 0x000f22000c2e1900 */
[C---:B---3--:R-:W-:Y:S02]  /*0350*/  FSETP.GT.AND P0, PT, R11.reuse, R10, PT ;  /* 0x0000000a0b00720b */ /* 0x048fe40003f04000 */
[----:B--2---:R-:W-:Y:S02]  /*0360*/  FSETP.GT.AND P4, PT, R8, R5, PT ;  /* 0x000000050800720b */ /* 0x004fe40003f84000 */
[----:B------:R-:W-:Y:S02]  /*0370*/  FSETP.NAN.AND P2, PT, R11, R11, PT ;  /* 0x0000000b0b00720b */ /* 0x000fe40003f48000 */
[----:B------:R-:W-:Y:S02]  /*0380*/  FSETP.NAN.AND P5, PT, R12, R12, PT ;  /* 0x0000000c0c00720b */ /* 0x000fe40003fa8000 */
[----:B------:R-:W-:Y:S02]  /*0390*/  FSETP.NAN.AND P1, PT, R8, R8, PT ;  /* 0x000000080800720b */ /* 0x000fe40003f28000 */
[----:B------:R-:W-:-:S03]  /*03a0*/  FSETP.NAN.AND P3, PT, R16, R16, PT ;  /* 0x000000101000720b */ /* 0x000fc60003f68000 */
[----:B------:R-:W-:Y:S02]  /*03b0*/  @!P0 SEL R11, R11, R10, P2 ;  /* 0x0000000a0b0b8207 */ /* 0x000fe40001000000 */
[----:B-1----:R-:W-:Y:S02]  /*03c0*/  P2R R6, PR, RZ, 0x10 ;  /* 0x00000010ff067803 */ /* 0x002fe40000000000 */
[----:B------:R-:W-:Y:S02]  /*03d0*/  @!P4 SEL R8, R8, R5, P1 ;  /* 0x000000050808c207 */ /* 0x000fe40000800000 */
[----:B------:R-:W-:Y:S02]  /*03e0*/  FSETP.GEU.AND P2, PT, R11, R12, PT ;  /* 0x0000000c0b00720b */ /* 0x000fe40003f4e000 */
[----:B------:R-:W-:Y:S02]  /*03f0*/  FSETP.GEU.AND P1, PT, R8, R16, PT ;  /* 0x000000100800720b */ /* 0x000fe40003f2e000 */
[----:B-----5:R-:W-:-:S02]  /*0400*/  FSETP.NAN.AND P4, PT, R2, R2, PT ;  /* 0x000000020200720b */ /* 0x020fc40003f88000 */
[----:B------:R-:W-:Y:S02]  /*0410*/  @!P5 SEL R12, R12, R11, !P2 ;  /* 0x0000000b0c0cd207 */ /* 0x000fe40005000000 */
[----:B------:R-:W1:Y:S01]  /*0420*/  LDC.64 R10, c[0x0][0x218] ;  /* 0x00008600ff0a7b82 */ /* 0x000e620000000a00 */
[----:B------:R-:W-:Y:S02]  /*0430*/  @!P3 SEL R16, R16, R8, !P1 ;  /* 0x000000081010b207 */ /* 0x000fe40004800000 */
[----:B------:R-:W-:Y:S01]  /*0440*/  FSETP.GEU.AND P3, PT, R12, R2, PT ;  /* 0x000000020c00720b */ /* 0x000fe20003f6e000 */
[----:B------:R-:W-:Y:S01]  /*0450*/  FADD R20, R20, 9.9999997473787516356e-06 ;  /* 0x3727c5ac14147421 */ /* 0x000fe20000000000 */
[----:B------:R-:W-:-:S03]  /*0460*/  FSETP.NAN.AND P5, PT, R3, R3, PT ;  /* 0x000000030300720b */ /* 0x000fc60003fa8000 */
[----:B------:R-:W2:Y:S01]  /*0470*/  LDC.64 R8, c[0x0][0x240] ;  /* 0x00009000ff087b82 */ /* 0x000ea20000000a00 */
[----:B------:R-:W-:-:S07]  /*0480*/  @!P4 FSEL R2, R2, R12, !P3 ;  /* 0x0000000c0202c208 */ /* 0x000fce0005800000 */
[----:B------:R-:W3:Y:S01]  /*0490*/  LDC.64 R12, c[0x0][0x228] ;  /* 0x00008a00ff0c7b82 */ /* 0x000ee20000000a00 */
[----:B-1----:R-:W-:-:S06]  /*04a0*/  IMAD.WIDE R10, R4, 0x4, R10 ;  /* 0x00000004040a7825 */ /* 0x002fcc00078e020a */
[----:B------:R-:W5:Y:S01]  /*04b0*/  LDG.E.EL R10, desc[UR4][R10.64] ;  /* 0x000000040a0a7981 */ /* 0x000f62000c2e1900 */
[----:B---3--:R-:W-:-:S06]  /*04c0*/  IMAD.WIDE R12, R4, 0x4, R12 ;  /* 0x00000004040c7825 */ /* 0x008fcc00078e020c */
[----:B------:R-:W4:Y:S01]  /*04d0*/  LDG.E.EL R12, desc[UR4][R12.64] ;  /* 0x000000040c0c7981 */ /* 0x000f22000c2e1900 */
[----:B------:R-:W1:Y:S01]  /*04e0*/  MUFU.SQRT R17, R20 ;  /* 0x0000001400117308 */ /* 0x000e620000002000 */
[----:B------:R-:W-:-:S04]  /*04f0*/  FSETP.GEU.AND P4, PT, R16, R3, PT ;  /* 0x000000031000720b */ /* 0x000fc80003f8e000 */
[----:B------:R-:W-:Y:S02]  /*0500*/  @!P5 FSEL R3, R3, R16, !P4 ;  /* 0x000000100303d208 */ /* 0x000fe40006000000 */
[C---:B-1----:R-:W-:Y:S02]  /*0510*/  FSETP.GT.AND P5, PT, R17.reuse, 8.50705917302346158658e+37, PT ;  /* 0x7e8000001100780b */ /* 0x042fe40003fa4000 */
[----:B------:R-:W-:-:S11]  /*0520*/  FSETP.GEU.AND P6, PT, R17, 1.175494350822287508e-38, PT ;  /* 0x008000001100780b */ /* 0x000fd60003fce000 */
[----:B------:R-:W-:-:S04]  /*0530*/  @P5 FMUL R17, R17, 0.25 ;  /* 0x3e80000011115820 */ /* 0x000fc80000400000 */
[----:B------:R-:W-:Y:S01]  /*0540*/  @!P6 FMUL R17, R17, 16777216 ;  /* 0x4b8000001111e820 */ /* 0x000fe20000400000 */
[----:B------:R-:W-:-:S05]  /*0550*/  IMAD.MOV.U32 R16, RZ, RZ, 0x3e800000 ;  /* 0x3e800000ff107424 */ /* 0x000fca00078e00ff */
[----:B------:R-:W1:Y:S01]  /*0560*/  MUFU.RCP R17, R17 ;  /* 0x0000001100117308 */ /* 0x000e620000001000 */
[----:B------:R-:W-:Y:S02]  /*0570*/  FSEL R16, R16, 1, P5 ;  /* 0x3f80000010107808 */ /* 0x000fe40002800000 */
[----:B------:R-:W-:Y:S02]  /*0580*/  ISETP.NE.AND P5, PT, R6, RZ, PT ;  /* 0x000000ff0600720c */ /* 0x000fe40003fa5270 */
[----:B------:R-:W3:Y:S01]  /*0590*/  LDC.64 R6, c[0x0][0x248] ;  /* 0x00009200ff067b82 */ /* 0x000ee20000000a00 */
[----:B------:R-:W-:-:S04]  /*05a0*/  @!P6 FMUL R16, R16, 16777216 ;  /* 0x4b8000001010e820 */ /* 0x000fc80000400000 */
[----:B-1----:R-:W-:Y:S01]  /*05b0*/  FMUL R16, R17, R16 ;  /* 0x0000001011107220 */ /* 0x002fe20000400000 */
[----:B--2---:R-:W-:-:S04]  /*05c0*/  IMAD.WIDE R8, R0, 0x4, R8 ;  /* 0x0000000400087825 */ /* 0x004fc800078e0208 */
[----:B---3--:R-:W-:-:S04]  /*05d0*/  IMAD.WIDE R6, R0, 0x4, R6 ;  /* 0x0000000400067825 */ /* 0x008fc800078e0206 */
[C---:B-----5:R-:W-:Y:S01]  /*05e0*/  FADD R4, -R10.reuse, R3 ;  /* 0x000000030a047221 */ /* 0x060fe20000000100 */
[----:B------:R-:W-:Y:S01]  /*05f0*/  FADD R5, -R10, R2 ;  /* 0x000000020a057221 */ /* 0x000fe20000000100 */
[----:B------:R-:W-:Y:S02]  /*0600*/  SEL R2, RZ, 0x1, !P5 ;  /* 0x00000001ff027807 */ /* 0x000fe40006800000 */
[----:B------:R-:W-:Y:S01]  /*0610*/  SEL R3, RZ, 0x1, !P0 ;  /* 0x00000001ff037807 */ /* 0x000fe20004000000 */
[-C--:B------:R-:W-:Y:S01]  /*0620*/  FMUL R10, R4, R16.reuse ;  /* 0x00000010040a7220 */ /* 0x080fe20000400000 */
[----:B------:R-:W-:Y:S01]  /*0630*/  FMUL R16, R5, R16 ;  /* 0x0000001005107220 */ /* 0x000fe20000400000 */
[----:B------:R-:W-:Y:S02]  /*0640*/  SEL R2, R2, 0x2, P1 ;  /* 0x0000000202027807 */ /* 0x000fe40000800000 */
[----:B------:R-:W-:-:S04]  /*0650*/  SEL R3, R3, 0x2, P2 ;  /* 0x0000000203037807 */ /* 0x000fc80001000000 */
[----:B------:R-:W-:Y:S01]  /*0660*/  SEL R3, R3, 0x3, P3 ;  /* 0x0000000303037807 */ /* 0x000fe20001800000 */
[C-C-:B----4-:R-:W-:Y:S01]  /*0670*/  FFMA R11, R12.reuse, R10, R15.reuse ;  /* 0x0000000a0c0b7223 */ /* 0x150fe2000000000f */
[----:B------:R-:W-:Y:S01]  /*0680*/  FFMA R16, R12, R16, R15 ;  /* 0x000000100c107223 */ /* 0x000fe2000000000f */
[----:B------:R-:W-:Y:S02]  /*0690*/  SEL R10, R2, 0x3, P4 ;  /* 0x00000003020a7807 */ /* 0x000fe40002000000 */
[----:B------:R-:W-:Y:S02]  /*06a0*/  IADD3 R2, P2, R0, UR6, RZ ;  /* 0x0000000600027c10 */ /* 0x000fe4000ff5e0ff */
[----:B------:R-:W-:Y:S02]  /*06b0*/  FSETP.GEU.AND P0, PT, R11, RZ, PT ;  /* 0x000000ff0b00720b */ /* 0x000fe40003f0e000 */
[----:B------:R-:W-:Y:S01]  /*06c0*/  FSETP.GEU.AND P1, PT, R16, RZ, PT ;  /* 0x000000ff1000720b */ /* 0x000fe20003f2e000 */
[----:B------:R-:W-:Y:S01]  /*06d0*/  IMAD R13, R3, 0x100, R10 ;  /* 0x00000100030d7824 */ /* 0x000fe200078e020a */
[----:B------:R-:W-:-:S02]  /*06e0*/  LEA.HI.X.SX32 R3, R0, UR7, 0x1, P2 ;  /* 0x0000000700037c11 */ /* 0x000fc400090f0eff */
[----:B------:R-:W-:Y:S02]  /*06f0*/  FSEL R10, R11, RZ, P0 ;  /* 0x000000ff0b0a7208 */ /* 0x000fe40000000000 */
[----:B------:R-:W-:Y:S01]  /*0700*/  FSEL R11, R16, RZ, P1 ;  /* 0x000000ff100b7208 */ /* 0x000fe20000800000 */
[----:B------:R-:W-:Y:S04]  /*0710*/  STG.E.U16 desc[UR4][R2.64], R13 ;  /* 0x0000000d02007986 */ /* 0x000fe8000c101504 */
[----:B------:R-:W-:Y:S04]  /*0720*/  STG.E.64 desc[UR4][R8.64], R10 ;  /* 0x0000000a08007986 */ /* 0x000fe8000c101b04 */
[----:B------:R-:W-:Y:S01]  /*0730*/  STG.E.64 desc[UR4][R6.64], R4 ;  /* 0x0000000406007986 */ /* 0x000fe2000c101b04 */
[----:B------:R-:W-:Y:S05]  /*0740*/  EXIT ;  /* 0x000000000000794d */ /* 0x000fea0003800000 */
.L_x_0:
[----:B------:R-:W-:-:S00]  /*0750*/  BRA `(.L_x_0) ;  /* 0xfffffffc00fc7947 */ /* 0x000fc0000383ffff */
[----:B------:R-:W-:-:S00]  /*0760*/  NOP ;  /* 0x0000000000007918 */ /* 0x000fc00000000000 */
        /* <DEDUP_REMOVED lines=9> */
.L_x_1:


//--------------------- .nv.global.init           --------------------------
	.section	.nv.global.init,"aw",@progbits
.nv.global.init:
	.type		_$_str,@object
	.size		_$_str,(_$_str_$_2 - _$_str)
_$_str:
        /*0000*/ 	.byte	0x5f, 0x5f, 0x43, 0x55, 0x44, 0x41, 0x5f, 0x46, 0x54, 0x5a, 0x00
	.type		_$_str_$_2,@object
	.size		_$_str_$_2,(.L_1 - _$_str_$_2)
_$_str_$_2:
        /*000b*/ 	.byte	0x5f, 0x5f, 0x43, 0x55, 0x44, 0x41, 0x5f, 0x50, 0x52, 0x45, 0x43, 0x5f, 0x53, 0x51, 0x52, 0x54
        /*001b*/ 	.byte	0x00
.L_1:


//--------------------- .nv.constant0.triton_poi_fused__native_batch_norm_legit_no_training_max_pool2d_with_indices_native_batch_norm_backward_relu_12 --------------------------
	.section	.nv.constant0.triton_poi_fused__native_batch_norm_legit_no_training_max_pool2d_with_indices_native_batch_norm_backward_relu_12,"a",@progbits
	.sectionflags	@""
	.align	4
.nv.constant0.triton_poi_fused__native_batch_norm_legit_no_training_max_pool2d_with_indices_native_batch_norm_backward_relu_12:
	.zero		596
